	.headerflags	@"EF_CUDA_TEXMODE_UNIFIED EF_CUDA_64BIT_ADDRESS EF_CUDA_ACCELERATORS EF_CUDA_SM90 EF_CUDA_VIRTUAL_SM(EF_CUDA_SM90)"
	.elftype	@"ET_EXEC"


//--------------------- .nv.info                  --------------------------
	.section	.nv.info,"",@"SHT_CUDA_INFO"
	.align	4


	//----- nvinfo : EIATTR_REGCOUNT
	.align		4
        /*0000*/ 	.byte	0x04, 0x2f
        /*0002*/ 	.short	(.L_3 - .L_2)
	.align		4
.L_2:
        /*0004*/ 	.word	index@(triton_per_fused_add_convolution_div_pow_relu_sqrt_sub_sum_4)
        /*0008*/ 	.word	0x00000016


	//----- nvinfo : EIATTR_MIN_STACK_SIZE
	.align		4
.L_3:
        /*000c*/ 	.byte	0x04, 0x12
        /*000e*/ 	.short	(.L_5 - .L_4)
	.align		4
.L_4:
        /*0010*/ 	.word	index@(triton_per_fused_add_convolution_div_pow_relu_sqrt_sub_sum_4)
        /*0014*/ 	.word	0x00000000


	//----- nvinfo : EIATTR_FRAME_SIZE
	.align		4
.L_5:
        /*0018*/ 	.byte	0x04, 0x11
        /*001a*/ 	.short	(.L_7 - .L_6)
	.align		4
.L_6:
        /*001c*/ 	.word	index@(triton_per_fused_add_convolution_div_pow_relu_sqrt_sub_sum_4)
        /*0020*/ 	.word	0x00000000


	//----- nvinfo : EIATTR_MIN_STACK_SIZE
	.align		4
.L_7:
        /*0024*/ 	.byte	0x04, 0x12
        /*0026*/ 	.short	(.L_9 - .L_8)
	.align		4
.L_8:
        /*0028*/ 	.word	index@(triton_per_fused_add_convolution_div_pow_relu_sqrt_sub_sum_4)
        /*002c*/ 	.word	0x00000000
.L_9:


//--------------------- .nv.info.triton_per_fused_add_convolution_div_pow_relu_sqrt_sub_sum_4 --------------------------
	.section	.nv.info.triton_per_fused_add_convolution_div_pow_relu_sqrt_sub_sum_4,"",@"SHT_CUDA_INFO"
	.sectionflags	@""
	.align	4


	//----- nvinfo : EIATTR_CUDA_API_VERSION
	.align		4
        /*0000*/ 	.byte	0x04, 0x37
        /*0002*/ 	.short	(.L_11 - .L_10)
.L_10:
        /*0004*/ 	.word	0x0000007c


	//----- nvinfo : EIATTR_KPARAM_INFO
	.align		4
.L_11:
        /*0008*/ 	.byte	0x04, 0x17
        /*000a*/ 	.short	(.L_13 - .L_12)
.L_12:
        /*000c*/ 	.word	0x00000000
        /*0010*/ 	.short	0x0005
        /*0012*/ 	.short	0x0024
        /*0014*/ 	.byte	0x00, 0xf0, 0x11, 0x00


	//----- nvinfo : EIATTR_KPARAM_INFO
	.align		4
.L_13:
        /*0018*/ 	.byte	0x04, 0x17
        /*001a*/ 	.short	(.L_15 - .L_14)
.L_14:
        /*001c*/ 	.word	0x00000000
        /*0020*/ 	.short	0x0004
        /*0022*/ 	.short	0x0020
        /*0024*/ 	.byte	0x00, 0xf0, 0x11, 0x00


	//----- nvinfo : EIATTR_KPARAM_INFO
	.align		4
.L_15:
        /*0028*/ 	.byte	0x04, 0x17
        /*002a*/ 	.short	(.L_17 - .L_16)
.L_16:
        /*002c*/ 	.word	0x00000000
        /*0030*/ 	.short	0x0003
        /*0032*/ 	.short	0x0018
        /*0034*/ 	.byte	0x00, 0xf4, 0x21, 0x00


	//----- nvinfo : EIATTR_KPARAM_INFO
	.align		4
.L_17:
        /*0038*/ 	.byte	0x04, 0x17
        /*003a*/ 	.short	(.L_19 - .L_18)
.L_18:
        /*003c*/ 	.word	0x00000000
        /*0040*/ 	.short	0x0002
        /*0042*/ 	.short	0x0010
        /*0044*/ 	.byte	0x00, 0xf4, 0x21, 0x00


	//----- nvinfo : EIATTR_KPARAM_INFO
	.align		4
.L_19:
        /*0048*/ 	.byte	0x04, 0x17
        /*004a*/ 	.short	(.L_21 - .L_20)
.L_20:
        /*004c*/ 	.word	0x00000000
        /*0050*/ 	.short	0x0001
        /*0052*/ 	.short	0x0008
        /*0054*/ 	.byte	0x00, 0xf4, 0x21, 0x00


	//----- nvinfo : EIATTR_KPARAM_INFO
	.align		4
.L_21:
        /*0058*/ 	.byte	0x04, 0x17
        /*005a*/ 	.short	(.L_23 - .L_22)
.L_22:
        /*005c*/ 	.word	0x00000000
        /*0060*/ 	.short	0x0000
        /*0062*/ 	.short	0x0000
        /*0064*/ 	.byte	0x00, 0xf4, 0x21, 0x00


	//----- nvinfo : EIATTR_SPARSE_MMA_MASK
	.align		4
.L_23:
        /*0068*/ 	.byte	0x03, 0x50
        /*006a*/ 	.short	0x0000


	//----- nvinfo : EIATTR_MAXREG_COUNT
	.align		4
        /*006c*/ 	.byte	0x03, 0x1b
        /*006e*/ 	.short	0x00ff


	//----- nvinfo : EIATTR_COOP_GROUP_MASK_REGIDS
	.align		4
        /*0070*/ 	.byte	0x04, 0x29
        /*0072*/ 	.short	(.L_25 - .L_24)


	//   ....[0]....
.L_24:
        /*0074*/ 	.word	0xffffffff


	//   ....[1]....
        /*0078*/ 	.word	0xffffffff


	//   ....[2]....
        /*007c*/ 	.word	0xffffffff


	//   ....[3]....
        /*0080*/ 	.word	0xffffffff


	//   ....[4]....
        /*0084*/ 	.word	0xffffffff


	//   ....[5]....
        /*0088*/ 	.word	0xffffffff


	//   ....[6]....
        /*008c*/ 	.word	0xffffffff


	//   ....[7]....
        /*0090*/ 	.word	0xffffffff


	//   ....[8]....
        /*0094*/ 	.word	0xffffffff


	//   ....[9]....
        /*0098*/ 	.word	0xffffffff


	//   ....[10]....
        /*009c*/ 	.word	0xffffffff


	//   ....[11]....
        /*00a0*/ 	.word	0xffffffff


	//----- nvinfo : EIATTR_COOP_GROUP_INSTR_OFFSETS
	.align		4
.L_25:
        /*00a4*/ 	.byte	0x04, 0x28
        /*00a6*/ 	.short	(.L_27 - .L_26)


	//   ....[0]....
.L_26:
        /*00a8*/ 	.word	0x00000180


	//   ....[1]....
        /*00ac*/ 	.word	0x000001c0


	//   ....[2]....
        /*00b0*/ 	.word	0x000001f0


	//   ....[3]....
        /*00b4*/ 	.word	0x00000210


	//   ....[4]....
        /*00b8*/ 	.word	0x00000230


	//   ....[5]....
        /*00bc*/ 	.word	0x00000250


	//   ....[6]....
        /*00c0*/ 	.word	0x00000270


	//   ....[7]....
        /*00c4*/ 	.word	0x000002a0


	//   ....[8]....
        /*00c8*/ 	.word	0x000002e0


	//   ....[9]....
        /*00cc*/ 	.word	0x00000350


	//   ....[10]....
        /*00d0*/ 	.word	0x00000390


	//   ....[11]....
        /*00d4*/ 	.word	0x00000450


	//----- nvinfo : EIATTR_EXIT_INSTR_OFFSETS
	.align		4
.L_27:
        /*00d8*/ 	.byte	0x04, 0x1c
        /*00da*/ 	.short	(.L_29 - .L_28)


	//   ....[0]....
.L_28:
        /*00dc*/ 	.word	0x000005d0


	//----- nvinfo : EIATTR_REQNTID
	.align		4
.L_29:
        /*00e0*/ 	.byte	0x04, 0x10
        /*00e2*/ 	.short	(.L_31 - .L_30)
.L_30:
        /*00e4*/ 	.word	0x00000040
        /*00e8*/ 	.word	0x00000001
        /*00ec*/ 	.word	0x00000001


	//----- nvinfo : EIATTR_CBANK_PARAM_SIZE
	.align		4
.L_31:
        /*00f0*/ 	.byte	0x03, 0x19
        /*00f2*/ 	.short	0x0028


	//----- nvinfo : EIATTR_PARAM_CBANK
	.align		4
        /*00f4*/ 	.byte	0x04, 0x0a
        /*00f6*/ 	.short	(.L_33 - .L_32)
	.align		4
.L_32:
        /*00f8*/ 	.word	index@(.nv.constant0.triton_per_fused_add_convolution_div_pow_relu_sqrt_sub_sum_4)
        /*00fc*/ 	.short	0x0210
        /*00fe*/ 	.short	0x0028


	//----- nvinfo : EIATTR_SW_WAR
	.align		4
.L_33:
        /*0100*/ 	.byte	0x04, 0x36
        /*0102*/ 	.short	(.L_35 - .L_34)
.L_34:
        /*0104*/ 	.word	0x00000008
.L_35:


//--------------------- .nv.callgraph             --------------------------
	.section	.nv.callgraph,"",@"SHT_CUDA_CALLGRAPH"
	.align	4
	.sectionentsize	8
	.align		4
        /*0000*/ 	.word	0x00000000
	.align		4
        /*0004*/ 	.word	0xffffffff
	.align		4
        /*0008*/ 	.word	0x00000000
	.align		4
        /*000c*/ 	.word	0xfffffffe
	.align		4
        /*0010*/ 	.word	0x00000000
	.align		4
        /*0014*/ 	.word	0xfffffffd
	.align		4
        /*0018*/ 	.word	0x00000000
	.align		4
        /*001c*/ 	.word	0xfffffffc


//--------------------- .nv.constant4             --------------------------
	.section	.nv.constant4,"a",@progbits
	.align	8
	.align		8
.nv.constant4:
        /*0000*/ 	.dword	_$_str
	.align		8
        /*0008*/ 	.dword	_$_str_$_2


//--------------------- .text.triton_per_fused_add_convolution_div_pow_relu_sqrt_sub_sum_4 --------------------------
	.section	.text.triton_per_fused_add_convolution_div_pow_relu_sqrt_sub_sum_4,"ax",@progbits
	.sectionflags	@"SHF_BARRIERS=1"
	.align	128
        .global         triton_per_fused_add_convolution_div_pow_relu_sqrt_sub_sum_4
        .type           triton_per_fused_add_convolution_div_pow_relu_sqrt_sub_sum_4,@function
        .size           triton_per_fused_add_convolution_div_pow_relu_sqrt_sub_sum_4,(.L_x_1 - triton_per_fused_add_convolution_div_pow_relu_sqrt_sub_sum_4)
        .other          triton_per_fused_add_convolution_div_pow_relu_sqrt_sub_sum_4,@"STO_CUDA_ENTRY STV_DEFAULT"
triton_per_fused_add_convolution_div_pow_relu_sqrt_sub_sum_4:
.text.triton_per_fused_add_convolution_div_pow_relu_sqrt_sub_sum_4:
[----:B------:R-:W-:Y:S01]  /*0000*/  LDC R1, c[0x0][0x28] ;  /* 0x00000a00ff017b82 */ /* 0x000fe20000000800 */
[----:B------:R-:W1:Y:S07]  /*0010*/  S2R R16, SR_TID.X ;  /* 0x0000000000107919 */ /* 0x000e6e0000002100 */
[----:B------:R-:W2:Y:S01]  /*0020*/  LDC.64 R10, c[0x0][0x220] ;  /* 0x00008800ff0a7b82 */ /* 0x000ea20000000a00 */
[----:B------:R-:W-:Y:S01]  /*0030*/  ULDC.64 UR6, c[0x0][0x208] ;  /* 0x0000820000067ab9 */ /* 0x000fe20000000a00 */
[----:B------:R-:W3:Y:S06]  /*0040*/  S2R R0, SR_CTAID.X ;  /* 0x0000000000007919 */ /* 0x000eec0000002500 */
[----:B------:R-:W4:Y:S01]  /*0050*/  LDC.64 R2, c[0x0][0x210] ;  /* 0x00008400ff027b82 */ /* 0x000f220000000a00 */
[----:B-1----:R-:W-:-:S04]  /*0060*/  LOP3.LUT R5, R16, 0x3f, RZ, 0xc0, !PT ;  /* 0x0000003f10057812 */ /* 0x002fc800078ec0ff */
[----:B---3--:R-:W-:Y:S01]  /*0070*/  LEA R0, R0, R5, 0x6 ;  /* 0x0000000500007211 */ /* 0x008fe200078e30ff */
[----:B--2---:R-:W-:Y:S02]  /*0080*/  IMAD.WIDE.U32 R10, R5, 0x4, R10 ;  /* 0x00000004050a7825 */ /* 0x004fe400078e000a */
[----:B------:R-:W1:Y:S02]  /*0090*/  LDC.64 R4, c[0x0][0x218] ;  /* 0x00008600ff047b82 */ /* 0x000e640000000a00 */
[C---:B----4-:R-:W-:Y:S02]  /*00a0*/  IMAD.WIDE R2, R0.reuse, 0x4, R2 ;  /* 0x0000000400027825 */ /* 0x050fe400078e0202 */
[----:B------:R-:W2:Y:S04]  /*00b0*/  LDG.E.EL R11, desc[UR6][R10.64] ;  /* 0x000000060a0b7981 */ /* 0x000ea8000c2e1900 */
[----:B------:R-:W2:Y:S01]  /*00c0*/  LDG.E R8, desc[UR6][R2.64] ;  /* 0x0000000602087981 */ /* 0x000ea2000c1e1900 */
[----:B-1----:R-:W-:-:S05]  /*00d0*/  IMAD.WIDE R4, R0, 0x4, R4 ;  /* 0x0000000400047825 */ /* 0x002fca00078e0204 */
[----:B------:R-:W3:Y:S01]  /*00e0*/  LDG.E R12, desc[UR6][R4.64] ;  /* 0x00000006040c7981 */ /* 0x000ee2000c1e1900 */
[----:B------:R-:W1:Y:S01]  /*00f0*/  S2UR UR5, SR_CgaCtaId ;  /* 0x00000000000579c3 */ /* 0x000e620000008800 */
[C---:B------:R-:W-:Y:S01]  /*0100*/  LOP3.LUT P1, RZ, R16.reuse, 0x1f, RZ, 0xc0, !PT ;  /* 0x0000001f10ff7812 */ /* 0x040fe2000782c0ff */
[----:B------:R-:W-:Y:S01]  /*0110*/  UMOV UR4, 0x400 ;  /* 0x0000040000047882 */ /* 0x000fe20000000000 */
[----:B------:R-:W-:Y:S01]  /*0120*/  ISETP.GE.AND P2, PT, R16, 0x2, PT ;  /* 0x000000021000780c */ /* 0x000fe20003f46270 */
[----:B-1----:R-:W-:Y:S01]  /*0130*/  UPRMT UR4, UR5, 0x654, UR4 ;  /* 0x0000065405047896 */ /* 0x002fe20008000004 */
[C---:B--2---:R-:W-:Y:S01]  /*0140*/  FADD R9, R8.reuse, R11 ;  /* 0x0000000b08097221 */ /* 0x044fe20000000000 */
[----:B------:R-:W-:-:S04]  /*0150*/  FSETP.GEU.AND P0, PT, R8, -R11, PT ;  /* 0x8000000b0800720b */ /* 0x000fc80003f0e000 */
[----:B------:R-:W-:-:S05]  /*0160*/  FSEL R9, R9, RZ, P0 ;  /* 0x000000ff09097208 */ /* 0x000fca0000000000 */
[----:B------:R-:W-:-:S05]  /*0170*/  FMUL R13, R9, R9 ;  /* 0x00000009090d7220 */ /* 0x000fca0000400000 */
[----:B------:R-:W1:Y:S01]  /*0180*/  SHFL.BFLY PT, R8, R13, 0x10, 0x1f ;  /* 0x0e001f000d087f89 */ /* 0x000e6200000e0000 */
[----:B---3--:R-:W-:Y:S01]  /*0190*/  FSETP.GEU.AND P0, PT, R11, -R12, PT ;  /* 0x8000000c0b00720b */ /* 0x008fe20003f0e000 */
[----:B-1----:R-:W-:Y:S01]  /*01a0*/  FFMA R14, R9, R9, R8 ;  /* 0x00000009090e7223 */ /* 0x002fe20000000008 */
[----:B------:R-:W-:-:S04]  /*01b0*/  FADD R8, R11, R12 ;  /* 0x0000000c0b087221 */ /* 0x000fc80000000000 */
[----:B------:R-:W1:Y:S01]  /*01c0*/  SHFL.BFLY PT, R15, R14, 0x8, 0x1f ;  /* 0x0d001f000e0f7f89 */ /* 0x000e6200000e0000 */
[----:B------:R-:W-:-:S05]  /*01d0*/  FSEL R11, R8, RZ, P0 ;  /* 0x000000ff080b7208 */ /* 0x000fca0000000000 */
[----:B------:R-:W-:-:S06]  /*01e0*/  FMUL R12, R11, R11 ;  /* 0x0000000b0b0c7220 */ /* 0x000fcc0000400000 */
[----:B------:R-:W2:Y:S01]  /*01f0*/  SHFL.BFLY PT, R12, R12, 0x10, 0x1f ;  /* 0x0e001f000c0c7f89 */ /* 0x000ea200000e0000 */
[----:B-1----:R-:W-:-:S05]  /*0200*/  FADD R15, R14, R15 ;  /* 0x0000000f0e0f7221 */ /* 0x002fca0000000000 */
[----:B------:R-:W1:Y:S01]  /*0210*/  SHFL.BFLY PT, R10, R15, 0x4, 0x1f ;  /* 0x0c801f000f0a7f89 */ /* 0x000e6200000e0000 */
[----:B--2---:R-:W-:-:S05]  /*0220*/  FFMA R17, R11, R11, R12 ;  /* 0x0000000b0b117223 */ /* 0x004fca000000000c */
[----:B------:R-:W2:Y:S01]  /*0230*/  SHFL.BFLY PT, R14, R17, 0x8, 0x1f ;  /* 0x0d001f00110e7f89 */ /* 0x000ea200000e0000 */
[----:B-1----:R-:W-:-:S05]  /*0240*/  FADD R10, R15, R10 ;  /* 0x0000000a0f0a7221 */ /* 0x002fca0000000000 */
[----:B------:R-:W1:Y:S01]  /*0250*/  SHFL.BFLY PT, R13, R10, 0x2, 0x1f ;  /* 0x0c401f000a0d7f89 */ /* 0x000e6200000e0000 */
[----:B--2---:R-:W-:-:S05]  /*0260*/  FADD R14, R17, R14 ;  /* 0x0000000e110e7221 */ /* 0x004fca0000000000 */
[----:B------:R-:W2:Y:S01]  /*0270*/  SHFL.BFLY PT, R19, R14, 0x4, 0x1f ;  /* 0x0c801f000e137f89 */ /* 0x000ea200000e0000 */
[----:B-1----:R-:W-:Y:S01]  /*0280*/  FADD R13, R10, R13 ;  /* 0x0000000d0a0d7221 */ /* 0x002fe20000000000 */
[----:B------:R-:W-:-:S04]  /*0290*/  SHF.R.U32.HI R10, RZ, 0x3, R16 ;  /* 0x00000003ff0a7819 */ /* 0x000fc80000011610 */
[----:B------:R-:W1:Y:S01]  /*02a0*/  SHFL.BFLY PT, R8, R13, 0x1, 0x1f ;  /* 0x0c201f000d087f89 */ /* 0x000e6200000e0000 */
[----:B------:R-:W-:Y:S02]  /*02b0*/  LOP3.LUT R15, R10, 0x4, RZ, 0xc0, !PT ;  /* 0x000000040a0f7812 */ /* 0x000fe400078ec0ff */
[----:B------:R-:W-:Y:S01]  /*02c0*/  LEA R10, R16, UR4, 0x2 ;  /* 0x00000004100a7c11 */ /* 0x000fe2000f8e10ff */
[----:B--2---:R-:W-:-:S05]  /*02d0*/  FADD R19, R14, R19 ;  /* 0x000000130e137221 */ /* 0x004fca0000000000 */
[----:B------:R-:W2:Y:S01]  /*02e0*/  SHFL.BFLY PT, R12, R19, 0x2, 0x1f ;  /* 0x0c401f00130c7f89 */ /* 0x000ea200000e0000 */
[----:B-1----:R-:W-:-:S05]  /*02f0*/  FADD R8, R13, R8 ;  /* 0x000000080d087221 */ /* 0x002fca0000000000 */
[----:B------:R-:W-:Y:S01]  /*0300*/  @!P1 STS [R15+UR4], R8 ;  /* 0x000000080f009988 */ /* 0x000fe20008000804 */
[----:B------:R-:W-:Y:S01]  /*0310*/  BAR.SYNC.DEFER_BLOCKING 0x0 ;  /* 0x0000000000007b1d */ /* 0x000fe20000010000 */
[----:B--2---:R-:W-:Y:S01]  /*0320*/  FADD R14, R19, R12 ;  /* 0x0000000c130e7221 */ /* 0x004fe20000000000 */
[----:B------:R-:W-:-:S04]  /*0330*/  LOP3.LUT R12, R16, 0x1, RZ, 0xc0, !PT ;  /* 0x00000001100c7812 */ /* 0x000fc800078ec0ff */
[----:B------:R-:W-:Y:S01]  /*0340*/  ISETP.NE.U32.AND P0, PT, R12, 0x1, PT ;  /* 0x000000010c00780c */ /* 0x000fe20003f05070 */
[----:B------:R-:W1:Y:S03]  /*0350*/  SHFL.BFLY PT, R17, R14, 0x1, 0x1f ;  /* 0x0c201f000e117f89 */ /* 0x000e6600000e0000 */
[----:B------:R-:W-:Y:S01]  /*0360*/  ISETP.LT.AND P0, PT, R16, 0x2, P0 ;  /* 0x000000021000780c */ /* 0x000fe20000701270 */
[----:B------:R-:W2:Y:S01]  /*0370*/  @!P2 LDS R6, [R10] ;  /* 0x000000000a06a984 */ /* 0x000ea20000000800 */
[----:B-1----:R-:W-:-:S03]  /*0380*/  FADD R12, R14, R17 ;  /* 0x000000110e0c7221 */ /* 0x002fc60000000000 */
[----:B--2---:R-:W1:Y:S02]  /*0390*/  SHFL.BFLY PT, R13, R6, 0x1, 0x1f ;  /* 0x0c201f00060d7f89 */ /* 0x004e6400000e0000 */
[----:B-1----:R-:W-:-:S06]  /*03a0*/  FADD R13, R6, R13 ;  /* 0x0000000d060d7221 */ /* 0x002fcc0000000000 */
[----:B------:R-:W-:Y:S01]  /*03b0*/  @P0 STS [R10], R13 ;  /* 0x0000000d0a000388 */ /* 0x000fe20000000800 */
[----:B------:R-:W-:Y:S06]  /*03c0*/  BAR.SYNC.DEFER_BLOCKING 0x0 ;  /* 0x0000000000007b1d */ /* 0x000fec0000010000 */
[----:B------:R-:W1:Y:S02]  /*03d0*/  LDS R8, [UR4] ;  /* 0x00000004ff087984 */ /* 0x000e640008000800 */
[----:B------:R-:W-:Y:S06]  /*03e0*/  BAR.SYNC.DEFER_BLOCKING 0x0 ;  /* 0x0000000000007b1d */ /* 0x000fec0000010000 */
[----:B------:R2:W-:Y:S02]  /*03f0*/  @!P1 STS [R15+UR4], R12 ;  /* 0x0000000c0f009988 */ /* 0x0005e40008000804 */
[----:B------:R-:W-:Y:S06]  /*0400*/  BAR.SYNC.DEFER_BLOCKING 0x0 ;  /* 0x0000000000007b1d */ /* 0x000fec0000010000 */
[----:B-1----:R-:W2:Y:S02]  /*0410*/  MUFU.SQRT R8, R8 ;  /* 0x0000000800087308 */ /* 0x002ea40000002000 */
[----:B--2---:R-:W-:Y:S01]  /*0420*/  FADD R12, R8, 1.00000001335143196e-10 ;  /* 0x2edbe6ff080c7421 */ /* 0x004fe20000000000 */
[----:B------:R-:W1:Y:S01]  /*0430*/  @!P2 LDS R7, [R10] ;  /* 0x000000000a07a984 */ /* 0x000e620000000800 */
[----:B------:R-:W-:-:S03]  /*0440*/  FMUL R8, R9, 0.25 ;  /* 0x3e80000009087820 */ /* 0x000fc60000400000 */
[----:B-1----:R-:W1:Y:S02]  /*0450*/  SHFL.BFLY PT, R6, R7, 0x1, 0x1f ;  /* 0x0c201f0007067f89 */ /* 0x002e6400000e0000 */
[----:B-1----:R-:W-:Y:S02]  /*0460*/  FADD R17, R7, R6 ;  /* 0x0000000607117221 */ /* 0x002fe40000000000 */
[----:B------:R-:W1:Y:S03]  /*0470*/  LDC.64 R6, c[0x0][0x228] ;  /* 0x00008a00ff067b82 */ /* 0x000e660000000a00 */
[----:B------:R2:W-:Y:S05]  /*0480*/  @P0 STS [R10], R17 ;  /* 0x000000110a000388 */ /* 0x0005ea0000000800 */
[----:B------:R-:W-:Y:S01]  /*0490*/  BAR.SYNC.DEFER_BLOCKING 0x0 ;  /* 0x0000000000007b1d */ /* 0x000fe20000010000 */
[----:B------:R-:W-:Y:S01]  /*04a0*/  FSETP.GT.AND P0, PT, R12, 8.50705917302346158658e+37, PT ;  /* 0x7e8000000c00780b */ /* 0x000fe20003f04000 */
[----:B--2---:R-:W-:-:S12]  /*04b0*/  FMUL R10, R11, 0.25 ;  /* 0x3e8000000b0a7820 */ /* 0x004fd80000400000 */
[----:B------:R-:W-:Y:S01]  /*04c0*/  @P0 FMUL R12, R12, 0.25 ;  /* 0x3e8000000c0c0820 */ /* 0x000fe20000400000 */
[----:B-1----:R-:W-:-:S05]  /*04d0*/  IMAD.WIDE R6, R0, 0x4, R6 ;  /* 0x0000000400067825 */ /* 0x002fca00078e0206 */
[----:B------:R-:W-:Y:S01]  /*04e0*/  MUFU.RCP R12, R12 ;  /* 0x0000000c000c7308 */ /* 0x000fe20000001000 */
[----:B------:R-:W1:Y:S04]  /*04f0*/  LDS R13, [UR4] ;  /* 0x00000004ff0d7984 */ /* 0x000e680008000800 */
[----:B------:R-:W-:Y:S04]  /*0500*/  STG.E desc[UR6][R2.64], R9 ;  /* 0x0000000902007986 */ /* 0x000fe8000c101906 */
[----:B------:R-:W-:Y:S01]  /*0510*/  STG.E desc[UR6][R4.64], R11 ;  /* 0x0000000b04007986 */ /* 0x000fe2000c101906 */
[----:B-1----:R-:W1:Y:S02]  /*0520*/  MUFU.SQRT R13, R13 ;  /* 0x0000000d000d7308 */ /* 0x002e640000002000 */
[----:B-1----:R-:W-:Y:S01]  /*0530*/  FADD R14, R13, 1.00000001335143196e-10 ;  /* 0x2edbe6ff0d0e7421 */ /* 0x002fe20000000000 */
[----:B------:R-:W-:-:S04]  /*0540*/  FSEL R13, R8, R9, P0 ;  /* 0x00000009080d7208 */ /* 0x000fc80000000000 */
[----:B------:R-:W-:-:S04]  /*0550*/  FSETP.GT.AND P1, PT, R14, 8.50705917302346158658e+37, PT ;  /* 0x7e8000000e00780b */ /* 0x000fc80003f24000 */
[----:B------:R-:W-:-:S09]  /*0560*/  FSEL R15, R10, R11, P1 ;  /* 0x0000000b0a0f7208 */ /* 0x000fd20000800000 */
[----:B------:R-:W-:-:S06]  /*0570*/  @P1 FMUL R14, R14, 0.25 ;  /* 0x3e8000000e0e1820 */ /* 0x000fcc0000400000 */
[----:B------:R-:W1:Y:S02]  /*0580*/  MUFU.RCP R14, R14 ;  /* 0x0000000e000e7308 */ /* 0x000e640000001000 */
[----:B-1----:R-:W-:-:S04]  /*0590*/  FMUL R15, R14, R15 ;  /* 0x0000000f0e0f7220 */ /* 0x002fc80000400000 */
[----:B------:R-:W-:-:S04]  /*05a0*/  FFMA R13, R12, R13, -R15 ;  /* 0x0000000d0c0d7223 */ /* 0x000fc8000000080f */
[----:B------:R-:W-:-:S05]  /*05b0*/  FMUL R13, R13, R13 ;  /* 0x0000000d0d0d7220 */ /* 0x000fca0000400000 */
[----:B------:R-:W-:Y:S01]  /*05c0*/  STG.E desc[UR6][R6.64], R13 ;  /* 0x0000000d06007986 */ /* 0x000fe2000c101906 */
[----:B------:R-:W-:Y:S05]  /*05d0*/  EXIT ;  /* 0x000000000000794d */ /* 0x000fea0003800000 */
.L_x_0:
[----:B------:R-:W-:-:S00]  /*05e0*/  BRA `(.L_x_0) ;  /* 0xfffffffc00fc7947 */ /* 0x000fc0000383ffff */
[----:B------:R-:W-:-:S00]  /*05f0*/  NOP ;  /* 0x0000000000007918 */ /* 0x000fc00000000000 */
        /* <DEDUP_REMOVED lines=8> */
.L_x_1:


//--------------------- .nv.global.init           --------------------------
	.section	.nv.global.init,"aw",@progbits
.nv.global.init:
	.type		_$_str,@object
	.size		_$_str,(_$_str_$_2 - _$_str)
_$_str:
        /*0000*/ 	.byte	0x5f, 0x5f, 0x43, 0x55, 0x44, 0x41, 0x5f, 0x46, 0x54, 0x5a, 0x00
	.type		_$_str_$_2,@object
	.size		_$_str_$_2,(.L_1 - _$_str_$_2)
_$_str_$_2:
        /*000b*/ 	.byte	0x5f, 0x5f, 0x43, 0x55, 0x44, 0x41, 0x5f, 0x50, 0x52, 0x45, 0x43, 0x5f, 0x53, 0x51, 0x52, 0x54
        /*001b*/ 	.byte	0x00
.L_1:


//--------------------- .nv.shared.triton_per_fused_add_convolution_div_pow_relu_sqrt_sub_sum_4 --------------------------
	.section	.nv.shared.triton_per_fused_add_convolution_div_pow_relu_sqrt_sub_sum_4,"aw",@nobits
	.sectionflags	@""
	.align	16
	.zero		1024


//--------------------- .nv.constant0.triton_per_fused_add_convolution_div_pow_relu_sqrt_sub_sum_4 --------------------------
	.section	.nv.constant0.triton_per_fused_add_convolution_div_pow_relu_sqrt_sub_sum_4,"a",@progbits
	.sectionflags	@""
	.align	4
.nv.constant0.triton_per_fused_add_convolution_div_pow_relu_sqrt_sub_sum_4:
	.zero		568
